//
// Generated by NVIDIA NVVM Compiler
//
// Compiler Build ID: CL-36424714
// Cuda compilation tools, release 13.0, V13.0.88
// Based on NVVM 20.0.0
//

.version 9.0
.target sm_100
.address_size 64

	// .globl	_Z3dotPiPjPm
// _ZZ3dotPiPjPmE9s_product has been demoted

.visible .entry _Z3dotPiPjPm(
	.param .u64 .ptr .align 1 _Z3dotPiPjPm_param_0,
	.param .u64 .ptr .align 1 _Z3dotPiPjPm_param_1,
	.param .u64 .ptr .align 1 _Z3dotPiPjPm_param_2
)
{
	.reg .pred 	%p<6>;
	.reg .b32 	%r<16>;
	.reg .b64 	%rd<20>;
	// demoted variable
	.shared .align 8 .b8 _ZZ3dotPiPjPmE9s_product[1024];
	ld.param.u64 	%rd3, [_Z3dotPiPjPm_param_0];
	ld.param.u64 	%rd4, [_Z3dotPiPjPm_param_1];
	ld.param.u64 	%rd5, [_Z3dotPiPjPm_param_2];
	mov.u32 	%r1, %tid.x;
	mov.u32 	%r2, %ctaid.x;
	mov.u32 	%r15, %ntid.x;
	mad.lo.s32 	%r4, %r15, %r2, %r1;
	setp.gt.s32 	%p1, %r4, 629;
	mov.b64 	%rd19, 0;
	@%p1 bra 	$L__BB0_2;
	cvta.to.global.u64 	%rd7, %rd3;
	cvta.to.global.u64 	%rd8, %rd4;
	mul.wide.s32 	%rd9, %r4, 4;
	add.s64 	%rd10, %rd7, %rd9;
	ld.global.u32 	%r8, [%rd10];
	add.s64 	%rd11, %rd8, %rd9;
	ld.global.u32 	%r9, [%rd11];
	mul.lo.s32 	%r10, %r9, %r8;
	cvt.u64.u32 	%rd19, %r10;
$L__BB0_2:
	shl.b32 	%r11, %r1, 3;
	mov.u32 	%r12, _ZZ3dotPiPjPmE9s_product;
	add.s32 	%r5, %r12, %r11;
	st.shared.u64 	[%r5], %rd19;
	bar.sync 	0;
	setp.lt.u32 	%p2, %r15, 2;
	@%p2 bra 	$L__BB0_6;
$L__BB0_3:
	shr.u32 	%r7, %r15, 1;
	setp.ge.u32 	%p3, %r1, %r7;
	@%p3 bra 	$L__BB0_5;
	shl.b32 	%r13, %r7, 3;
	add.s32 	%r14, %r5, %r13;
	ld.shared.u64 	%rd12, [%r14];
	ld.shared.u64 	%rd13, [%r5];
	add.s64 	%rd14, %rd13, %rd12;
	st.shared.u64 	[%r5], %rd14;
$L__BB0_5:
	bar.sync 	0;
	setp.gt.u32 	%p4, %r15, 3;
	mov.u32 	%r15, %r7;
	@%p4 bra 	$L__BB0_3;
$L__BB0_6:
	setp.ne.s32 	%p5, %r1, 0;
	@%p5 bra 	$L__BB0_8;
	ld.shared.u64 	%rd15, [_ZZ3dotPiPjPmE9s_product];
	cvta.to.global.u64 	%rd16, %rd5;
	mul.wide.u32 	%rd17, %r2, 8;
	add.s64 	%rd18, %rd16, %rd17;
	st.global.u64 	[%rd18], %rd15;
$L__BB0_8:
	ret;

}


// ===== COMPILED SASS (sm_100) =====

	.target	sm_100

	.elftype	@"ET_EXEC"


//--------------------- .note.nv.tkinfo           --------------------------
	.section	.note.nv.tkinfo,"",@"SHT_NOTE"
	.sectionflags	@"SHF_NOTE_NV_TKINFO"
	.tkinfo
        /*0018*/ 	.word	0x00000002
        /*0030*/ 	.string	""
        /*0030*/ 	.string	"ptxas"
        /*0030*/ 	.string	"Cuda compilation tools, release 13.0, V13.0.88"
        /*0030*/ 	.string	"Build cuda_13.0.r13.0/compiler.36424714_0"
        /*0030*/ 	.string	"-arch sm_100 -m 64 "



//--------------------- .note.nv.cuinfo           --------------------------
	.section	.note.nv.cuinfo,"",@"SHT_NOTE"
	.sectionflags	@"SHF_NOTE_NV_CUINFO"
        /*0018*/ 	.short	0x0002
        /*001a*/ 	.short	0x0064
        /*001c*/ 	.short	0x0082
	.zero		2


//--------------------- .nv.info                  --------------------------
	.section	.nv.info,"",@"SHT_CUDA_INFO"
	.align	4


	//----- nvinfo : EIATTR_REGCOUNT
	.align		4
        /*0000*/ 	.byte	0x04, 0x2f
        /*0002*/ 	.short	(.L_1 - .L_0)
	.align		4
.L_0:
        /*0004*/ 	.word	index@(_Z3dotPiPjPm)
        /*0008*/ 	.word	0x00000010


	//----- nvinfo : EIATTR_FRAME_SIZE
	.align		4
.L_1:
        /*000c*/ 	.byte	0x04, 0x11
        /*000e*/ 	.short	(.L_3 - .L_2)
	.align		4
.L_2:
        /*0010*/ 	.word	index@(_Z3dotPiPjPm)
        /*0014*/ 	.word	0x00000000


	//----- nvinfo : EIATTR_MIN_STACK_SIZE
	.align		4
.L_3:
        /*0018*/ 	.byte	0x04, 0x12
        /*001a*/ 	.short	(.L_5 - .L_4)
	.align		4
.L_4:
        /*001c*/ 	.word	index@(_Z3dotPiPjPm)
        /*0020*/ 	.word	0x00000000
.L_5:


//--------------------- .nv.compat                --------------------------
	.section	.nv.compat,"",@"SHT_CUDA_COMPAT_INFO"
	.align	4
        /*0000*/ 	.byte	0x02, 0x09, 0x00, 0x00, 0x02, 0x02, 0x01, 0x00, 0x02, 0x05, 0x05, 0x00, 0x03, 0x07, 0x01, 0x01
        /*0010*/ 	.byte	0x02, 0x03, 0x00, 0x00, 0x02, 0x06, 0x01, 0x00, 0x04, 0x0b, 0x08, 0x00, 0x09, 0x00, 0x00, 0x00
        /*0020*/ 	.byte	0x00, 0x00, 0x00, 0x00


//--------------------- .nv.info._Z3dotPiPjPm     --------------------------
	.section	.nv.info._Z3dotPiPjPm,"",@"SHT_CUDA_INFO"
	.sectionflags	@""
	.align	4


	//----- nvinfo : EIATTR_CUDA_API_VERSION
	.align		4
        /*0000*/ 	.byte	0x04, 0x37
        /*0002*/ 	.short	(.L_7 - .L_6)
.L_6:
        /*0004*/ 	.word	0x00000082


	//----- nvinfo : EIATTR_KPARAM_INFO
	.align		4
.L_7:
        /*0008*/ 	.byte	0x04, 0x17
        /*000a*/ 	.short	(.L_9 - .L_8)
.L_8:
        /*000c*/ 	.word	0x00000000
        /*0010*/ 	.short	0x0002
        /*0012*/ 	.short	0x0010
        /*0014*/ 	.byte	0x00, 0xf5, 0x21, 0x00


	//----- nvinfo : EIATTR_KPARAM_INFO
	.align		4
.L_9:
        /*0018*/ 	.byte	0x04, 0x17
        /*001a*/ 	.short	(.L_11 - .L_10)
.L_10:
        /*001c*/ 	.word	0x00000000
        /*0020*/ 	.short	0x0001
        /*0022*/ 	.short	0x0008
        /*0024*/ 	.byte	0x00, 0xf5, 0x21, 0x00


	//----- nvinfo : EIATTR_KPARAM_INFO
	.align		4
.L_11:
        /*0028*/ 	.byte	0x04, 0x17
        /*002a*/ 	.short	(.L_13 - .L_12)
.L_12:
        /*002c*/ 	.word	0x00000000
        /*0030*/ 	.short	0x0000
        /*0032*/ 	.short	0x0000
        /*0034*/ 	.byte	0x00, 0xf5, 0x21, 0x00


	//----- nvinfo : EIATTR_SPARSE_MMA_MASK
	.align		4
.L_13:
        /*0038*/ 	.byte	0x03, 0x50
        /*003a*/ 	.short	0x0000


	//----- nvinfo : EIATTR_MAXREG_COUNT
	.align		4
        /*003c*/ 	.byte	0x03, 0x1b
        /*003e*/ 	.short	0x00ff


	//----- nvinfo : EIATTR_NUM_BARRIERS
	.align		4
        /*0040*/ 	.byte	0x02, 0x4c
        /*0042*/ 	.byte	0x01
	.zero		1


	//----- nvinfo : EIATTR_MERCURY_ISA_VERSION
	.align		4
        /*0044*/ 	.byte	0x03, 0x5f
        /*0046*/ 	.short	0x0101


	//----- nvinfo : EIATTR_VRC_CTA_INIT_COUNT
	.align		4
        /*0048*/ 	.byte	0x02, 0x4a
	.zero		1
	.zero		1


	//----- nvinfo : EIATTR_EXIT_INSTR_OFFSETS
	.align		4
        /*004c*/ 	.byte	0x04, 0x1c
        /*004e*/ 	.short	(.L_15 - .L_14)


	//   ....[0]....
.L_14:
        /*0050*/ 	.word	0x00000270


	//   ....[1]....
        /*0054*/ 	.word	0x000002f0


	//----- nvinfo : EIATTR_CBANK_PARAM_SIZE
	.align		4
.L_15:
        /*0058*/ 	.byte	0x03, 0x19
        /*005a*/ 	.short	0x0018


	//----- nvinfo : EIATTR_PARAM_CBANK
	.align		4
        /*005c*/ 	.byte	0x04, 0x0a
        /*005e*/ 	.short	(.L_17 - .L_16)
	.align		4
.L_16:
        /*0060*/ 	.word	index@(.nv.constant0._Z3dotPiPjPm)
        /*0064*/ 	.short	0x0380
        /*0066*/ 	.short	0x0018


	//----- nvinfo : EIATTR_SW_WAR
	.align		4
.L_17:
        /*0068*/ 	.byte	0x04, 0x36
        /*006a*/ 	.short	(.L_19 - .L_18)
.L_18:
        /*006c*/ 	.word	0x00000008
.L_19:


//--------------------- .nv.callgraph             --------------------------
	.section	.nv.callgraph,"",@"SHT_CUDA_CALLGRAPH"
	.align	4
	.sectionentsize	8
	.align		4
        /*0000*/ 	.word	0x00000000
	.align		4
        /*0004*/ 	.word	0xffffffff
	.align		4
        /*0008*/ 	.word	0x00000000
	.align		4
        /*000c*/ 	.word	0xfffffffe
	.align		4
        /*0010*/ 	.word	0x00000000
	.align		4
        /*0014*/ 	.word	0xfffffffd
	.align		4
        /*0018*/ 	.word	0x00000000
	.align		4
        /*001c*/ 	.word	0xfffffffc


//--------------------- .text._Z3dotPiPjPm        --------------------------
	.section	.text._Z3dotPiPjPm,"ax",@progbits
	.align	128
        .global         _Z3dotPiPjPm
        .type           _Z3dotPiPjPm,@function
        .size           _Z3dotPiPjPm,(.L_x_3 - _Z3dotPiPjPm)
        .other          _Z3dotPiPjPm,@"STO_CUDA_ENTRY STV_DEFAULT"
_Z3dotPiPjPm:
.text._Z3dotPiPjPm:
[----:B------:R-:W-:Y:S01]  /*0000*/  LDC R1, c[0x0][0x37c] ;  /* 0x0000df00ff017b82 */ /* 0x000fe20000000800 */
[----:B------:R-:W0:Y:S01]  /*0010*/  S2R R13, SR_TID.X ;  /* 0x00000000000d7919 */ /* 0x000e220000002100 */
[----:B------:R-:W0:Y:S06]  /*0020*/  LDCU UR8, c[0x0][0x360] ;  /* 0x00006c00ff0877ac */ /* 0x000e2c0008000800 */
[----:B------:R-:W1:Y:S01]  /*0030*/  LDC.64 R4, c[0x0][0x380] ;  /* 0x0000e000ff047b82 */ /* 0x000e620000000a00 */
[----:B------:R-:W0:Y:S01]  /*0040*/  S2R R0, SR_CTAID.X ;  /* 0x0000000000007919 */ /* 0x000e220000002500 */
[----:B------:R-:W2:Y:S06]  /*0050*/  LDCU.64 UR6, c[0x0][0x358] ;  /* 0x00006b00ff0677ac */ /* 0x000eac0008000a00 */
[----:B------:R-:W3:Y:S01]  /*0060*/  LDC.64 R6, c[0x0][0x388] ;  /* 0x0000e200ff067b82 */ /* 0x000ee20000000a00 */
[----:B0-----:R-:W-:-:S05]  /*0070*/  IMAD R3, R0, UR8, R13 ;  /* 0x0000000800037c24 */ /* 0x001fca000f8e020d */
[----:B------:R-:W-:-:S13]  /*0080*/  ISETP.GT.AND P1, PT, R3, 0x275, PT ;  /* 0x000002750300780c */ /* 0x000fda0003f24270 */
[----:B-1----:R-:W-:-:S04]  /*0090*/  @!P1 IMAD.WIDE R4, R3, 0x4, R4 ;  /* 0x0000000403049825 */ /* 0x002fc800078e0204 */
[----:B---3--:R-:W-:Y:S02]  /*00a0*/  @!P1 IMAD.WIDE R6, R3, 0x4, R6 ;  /* 0x0000000403069825 */ /* 0x008fe400078e0206 */
[----:B--2---:R-:W2:Y:S04]  /*00b0*/  @!P1 LDG.E R4, desc[UR6][R4.64] ;  /* 0x0000000604049981 */ /* 0x004ea8000c1e1900 */
[----:B------:R-:W2:Y:S01]  /*00c0*/  @!P1 LDG.E R7, desc[UR6][R6.64] ;  /* 0x0000000606079981 */ /* 0x000ea2000c1e1900 */
[----:B------:R-:W0:Y:S01]  /*00d0*/  S2UR UR5, SR_CgaCtaId ;  /* 0x00000000000579c3 */ /* 0x000e220000008800 */
[----:B------:R-:W-:Y:S01]  /*00e0*/  IMAD.U32 R8, RZ, RZ, UR8 ;  /* 0x00000008ff087e24 */ /* 0x000fe2000f8e00ff */
[----:B------:R-:W-:Y:S01]  /*00f0*/  UMOV UR4, 0x400 ;  /* 0x0000040000047882 */ /* 0x000fe20000000000 */
[----:B------:R-:W-:-:S02]  /*0100*/  CS2R R2, SRZ ;  /* 0x0000000000027805 */ /* 0x000fc4000001ff00 */
[----:B------:R-:W-:Y:S01]  /*0110*/  ISETP.NE.AND P0, PT, R13, RZ, PT ;  /* 0x000000ff0d00720c */ /* 0x000fe20003f05270 */
[----:B------:R-:W-:Y:S01]  /*0120*/  @!P1 IMAD.MOV.U32 R3, RZ, RZ, RZ ;  /* 0x000000ffff039224 */ /* 0x000fe200078e00ff */
[----:B------:R-:W-:Y:S01]  /*0130*/  ISETP.GE.U32.AND P2, PT, R8, 0x2, PT ;  /* 0x000000020800780c */ /* 0x000fe20003f46070 */
[----:B0-----:R-:W-:-:S06]  /*0140*/  ULEA UR4, UR5, UR4, 0x18 ;  /* 0x0000000405047291 */ /* 0x001fcc000f8ec0ff */
[----:B------:R-:W-:Y:S01]  /*0150*/  LEA R11, R13, UR4, 0x3 ;  /* 0x000000040d0b7c11 */ /* 0x000fe2000f8e18ff */
[----:B--2---:R-:W-:-:S04]  /*0160*/  @!P1 IMAD R9, R4, R7, RZ ;  /* 0x0000000704099224 */ /* 0x004fc800078e02ff */
[----:B------:R-:W-:-:S05]  /*0170*/  @!P1 IMAD.MOV.U32 R2, RZ, RZ, R9 ;  /* 0x000000ffff029224 */ /* 0x000fca00078e0009 */
[----:B------:R0:W-:Y:S01]  /*0180*/  STS.64 [R11], R2 ;  /* 0x000000020b007388 */ /* 0x0001e20000000a00 */
[----:B------:R-:W-:Y:S06]  /*0190*/  BAR.SYNC.DEFER_BLOCKING 0x0 ;  /* 0x0000000000007b1d */ /* 0x000fec0000010000 */
[----:B------:R-:W-:Y:S05]  /*01a0*/  @!P2 BRA `(.L_x_0) ;  /* 0x000000000030a947 */ /* 0x000fea0003800000 */
.L_x_1:
[----:B------:R-:W-:-:S04]  /*01b0*/  SHF.R.U32.HI R10, RZ, 0x1, R8 ;  /* 0x00000001ff0a7819 */ /* 0x000fc80000011608 */
[----:B------:R-:W-:-:S13]  /*01c0*/  ISETP.GE.U32.AND P1, PT, R13, R10, PT ;  /* 0x0000000a0d00720c */ /* 0x000fda0003f26070 */
[----:B------:R-:W-:Y:S01]  /*01d0*/  @!P1 LEA R6, R10, R11, 0x3 ;  /* 0x0000000b0a069211 */ /* 0x000fe200078e18ff */
[----:B------:R-:W-:Y:S04]  /*01e0*/  @!P1 LDS.64 R4, [R11] ;  /* 0x000000000b049984 */ /* 0x000fe80000000a00 */
[----:B0-----:R-:W0:Y:S02]  /*01f0*/  @!P1 LDS.64 R2, [R6] ;  /* 0x0000000006029984 */ /* 0x001e240000000a00 */
[----:B0-----:R-:W-:-:S05]  /*0200*/  @!P1 IADD3 R2, P2, PT, R2, R4, RZ ;  /* 0x0000000402029210 */ /* 0x001fca0007f5e0ff */
[----:B------:R-:W-:-:S05]  /*0210*/  @!P1 IMAD.X R3, R3, 0x1, R5, P2 ;  /* 0x0000000103039824 */ /* 0x000fca00010e0605 */
[----:B------:R1:W-:Y:S01]  /*0220*/  @!P1 STS.64 [R11], R2 ;  /* 0x000000020b009388 */ /* 0x0003e20000000a00 */
[----:B------:R-:W-:Y:S01]  /*0230*/  BAR.SYNC.DEFER_BLOCKING 0x0 ;  /* 0x0000000000007b1d */ /* 0x000fe20000010000 */
[----:B------:R-:W-:Y:S02]  /*0240*/  ISETP.GT.U32.AND P1, PT, R8, 0x3, PT ;  /* 0x000000030800780c */ /* 0x000fe40003f24070 */
[----:B------:R-:W-:-:S11]  /*0250*/  MOV R8, R10 ;  /* 0x0000000a00087202 */ /* 0x000fd60000000f00 */
[----:B-1----:R-:W-:Y:S05]  /*0260*/  @P1 BRA `(.L_x_1) ;  /* 0xfffffffc00d01947 */ /* 0x002fea000383ffff */
.L_x_0:
[----:B------:R-:W-:Y:S05]  /*0270*/  @P0 EXIT ;  /* 0x000000000000094d */ /* 0x000fea0003800000 */
[----:B------:R-:W1:Y:S01]  /*0280*/  S2UR UR5, SR_CgaCtaId ;  /* 0x00000000000579c3 */ /* 0x000e620000008800 */
[----:B------:R-:W-:-:S07]  /*0290*/  UMOV UR4, 0x400 ;  /* 0x0000040000047882 */ /* 0x000fce0000000000 */
[----:B------:R-:W2:Y:S01]  /*02a0*/  LDC.64 R4, c[0x0][0x390] ;  /* 0x0000e400ff047b82 */ /* 0x000ea20000000a00 */
[----:B-1----:R-:W-:Y:S01]  /*02b0*/  ULEA UR4, UR5, UR4, 0x18 ;  /* 0x0000000405047291 */ /* 0x002fe2000f8ec0ff */
[----:B--2---:R-:W-:-:S08]  /*02c0*/  IMAD.WIDE.U32 R4, R0, 0x8, R4 ;  /* 0x0000000800047825 */ /* 0x004fd000078e0004 */
[----:B0-----:R-:W0:Y:S04]  /*02d0*/  LDS.64 R2, [UR4] ;  /* 0x00000004ff027984 */ /* 0x001e280008000a00 */
[----:B0-----:R-:W-:Y:S01]  /*02e0*/  STG.E.64 desc[UR6][R4.64], R2 ;  /* 0x0000000204007986 */ /* 0x001fe2000c101b06 */
[----:B------:R-:W-:Y:S05]  /*02f0*/  EXIT ;  /* 0x000000000000794d */ /* 0x000fea0003800000 */
.L_x_2:
[----:B------:R-:W-:-:S00]  /*0300*/  BRA `(.L_x_2) ;  /* 0xfffffffc00fc7947 */ /* 0x000fc0000383ffff */
[----:B------:R-:W-:-:S00]  /*0310*/  NOP ;  /* 0x0000000000007918 */ /* 0x000fc00000000000 */
        /* <DEDUP_REMOVED lines=14> */
.L_x_3:


//--------------------- .nv.shared._Z3dotPiPjPm   --------------------------
	.section	.nv.shared._Z3dotPiPjPm,"aw",@nobits
	.sectionflags	@""
	.align	8
.nv.shared._Z3dotPiPjPm:
	.zero		2048


//--------------------- .nv.shared.reserved.0     --------------------------
	.section	.nv.shared.reserved.0,"aw",@nobits
	.weak		__nv_reservedSMEM_offset_0_alias
	.size		__nv_reservedSMEM_offset_0_alias, 0, 64
	.other		__nv_reservedSMEM_offset_0_alias,@"STO_CUDA_RESERVED_SHARED STV_DEFAULT"
__nv_reservedSMEM_offset_0_alias:
	.zero		0
	.zero		64


//--------------------- .nv.constant0._Z3dotPiPjPm --------------------------
	.section	.nv.constant0._Z3dotPiPjPm,"a",@progbits
	.sectionflags	@""
	.align	4
.nv.constant0._Z3dotPiPjPm:
	.zero		920


//--------------------- SYMBOLS --------------------------

	.type		.nv.reservedSmem.offset0,@object
	.size		.nv.reservedSmem.offset0,0x4
	.type		.nv.reservedSmem.cap,@object
	.size		.nv.reservedSmem.cap,0x4
